//
// Generated by NVIDIA NVVM Compiler
//
// Compiler Build ID: CL-36424714
// Cuda compilation tools, release 13.0, V13.0.88
// Based on NVVM 20.0.0
//

.version 9.0
.target sm_100
.address_size 64

	// .globl	_Z8fib_iterPli

.visible .entry _Z8fib_iterPli(
	.param .u64 .ptr .align 1 _Z8fib_iterPli_param_0,
	.param .u32 _Z8fib_iterPli_param_1
)
{
	.reg .pred 	%p<6>;
	.reg .b32 	%r<14>;
	.reg .b64 	%rd<30>;

	ld.param.u64 	%rd12, [_Z8fib_iterPli_param_0];
	ld.param.u32 	%r9, [_Z8fib_iterPli_param_1];
	setp.lt.s32 	%p1, %r9, 2;
	mov.b64 	%rd24, 0;
	@%p1 bra 	$L__BB0_7;
	add.s32 	%r1, %r9, -1;
	add.s32 	%r10, %r9, -2;
	and.b32  	%r2, %r1, 3;
	setp.lt.u32 	%p2, %r10, 3;
	mov.b64 	%rd24, 0;
	mov.b64 	%rd25, 1;
	@%p2 bra 	$L__BB0_4;
	and.b32  	%r11, %r1, -4;
	neg.s32 	%r12, %r11;
	mov.b64 	%rd24, 0;
	mov.b64 	%rd25, 1;
$L__BB0_3:
	add.s64 	%rd19, %rd25, %rd24;
	add.s64 	%rd20, %rd19, %rd25;
	add.s64 	%rd24, %rd20, %rd19;
	add.s64 	%rd25, %rd24, %rd20;
	add.s32 	%r12, %r12, 4;
	setp.ne.s32 	%p3, %r12, 0;
	@%p3 bra 	$L__BB0_3;
$L__BB0_4:
	setp.eq.s32 	%p4, %r2, 0;
	@%p4 bra 	$L__BB0_7;
	neg.s32 	%r13, %r2;
	mov.u64 	%rd28, %rd24;
$L__BB0_6:
	.pragma "nounroll";
	mov.u64 	%rd24, %rd25;
	add.s64 	%rd25, %rd24, %rd28;
	add.s32 	%r13, %r13, 1;
	setp.ne.s32 	%p5, %r13, 0;
	mov.u64 	%rd28, %rd24;
	@%p5 bra 	$L__BB0_6;
$L__BB0_7:
	cvta.to.global.u64 	%rd21, %rd12;
	st.global.u64 	[%rd21], %rd24;
	ret;

}


// ===== COMPILED SASS (sm_100) =====

	.target	sm_100

	.elftype	@"ET_EXEC"


//--------------------- .note.nv.tkinfo           --------------------------
	.section	.note.nv.tkinfo,"",@"SHT_NOTE"
	.sectionflags	@"SHF_NOTE_NV_TKINFO"
	.tkinfo
        /*0018*/ 	.word	0x00000002
        /*0030*/ 	.string	""
        /*0030*/ 	.string	"ptxas"
        /*0030*/ 	.string	"Cuda compilation tools, release 13.0, V13.0.88"
        /*0030*/ 	.string	"Build cuda_13.0.r13.0/compiler.36424714_0"
        /*0030*/ 	.string	"-arch sm_100 -m 64 "



//--------------------- .note.nv.cuinfo           --------------------------
	.section	.note.nv.cuinfo,"",@"SHT_NOTE"
	.sectionflags	@"SHF_NOTE_NV_CUINFO"
        /*0018*/ 	.short	0x0002
        /*001a*/ 	.short	0x0064
        /*001c*/ 	.short	0x0082
	.zero		2


//--------------------- .nv.info                  --------------------------
	.section	.nv.info,"",@"SHT_CUDA_INFO"
	.align	4


	//----- nvinfo : EIATTR_REGCOUNT
	.align		4
        /*0000*/ 	.byte	0x04, 0x2f
        /*0002*/ 	.short	(.L_1 - .L_0)
	.align		4
.L_0:
        /*0004*/ 	.word	index@(_Z8fib_iterPli)
        /*0008*/ 	.word	0x00000008


	//----- nvinfo : EIATTR_FRAME_SIZE
	.align		4
.L_1:
        /*000c*/ 	.byte	0x04, 0x11
        /*000e*/ 	.short	(.L_3 - .L_2)
	.align		4
.L_2:
        /*0010*/ 	.word	index@(_Z8fib_iterPli)
        /*0014*/ 	.word	0x00000000


	//----- nvinfo : EIATTR_MIN_STACK_SIZE
	.align		4
.L_3:
        /*0018*/ 	.byte	0x04, 0x12
        /*001a*/ 	.short	(.L_5 - .L_4)
	.align		4
.L_4:
        /*001c*/ 	.word	index@(_Z8fib_iterPli)
        /*0020*/ 	.word	0x00000000
.L_5:


//--------------------- .nv.compat                --------------------------
	.section	.nv.compat,"",@"SHT_CUDA_COMPAT_INFO"
	.align	4
        /*0000*/ 	.byte	0x02, 0x09, 0x00, 0x00, 0x02, 0x02, 0x01, 0x00, 0x02, 0x05, 0x05, 0x00, 0x03, 0x07, 0x01, 0x01
        /*0010*/ 	.byte	0x02, 0x03, 0x00, 0x00, 0x02, 0x06, 0x01, 0x00, 0x04, 0x0b, 0x08, 0x00, 0x09, 0x00, 0x00, 0x00
        /*0020*/ 	.byte	0x00, 0x00, 0x00, 0x00


//--------------------- .nv.info._Z8fib_iterPli   --------------------------
	.section	.nv.info._Z8fib_iterPli,"",@"SHT_CUDA_INFO"
	.sectionflags	@""
	.align	4


	//----- nvinfo : EIATTR_CUDA_API_VERSION
	.align		4
        /*0000*/ 	.byte	0x04, 0x37
        /*0002*/ 	.short	(.L_7 - .L_6)
.L_6:
        /*0004*/ 	.word	0x00000082


	//----- nvinfo : EIATTR_KPARAM_INFO
	.align		4
.L_7:
        /*0008*/ 	.byte	0x04, 0x17
        /*000a*/ 	.short	(.L_9 - .L_8)
.L_8:
        /*000c*/ 	.word	0x00000000
        /*0010*/ 	.short	0x0001
        /*0012*/ 	.short	0x0008
        /*0014*/ 	.byte	0x00, 0xf0, 0x11, 0x00


	//----- nvinfo : EIATTR_KPARAM_INFO
	.align		4
.L_9:
        /*0018*/ 	.byte	0x04, 0x17
        /*001a*/ 	.short	(.L_11 - .L_10)
.L_10:
        /*001c*/ 	.word	0x00000000
        /*0020*/ 	.short	0x0000
        /*0022*/ 	.short	0x0000
        /*0024*/ 	.byte	0x00, 0xf5, 0x21, 0x00


	//----- nvinfo : EIATTR_SPARSE_MMA_MASK
	.align		4
.L_11:
        /*0028*/ 	.byte	0x03, 0x50
        /*002a*/ 	.short	0x0000


	//----- nvinfo : EIATTR_MAXREG_COUNT
	.align		4
        /*002c*/ 	.byte	0x03, 0x1b
        /*002e*/ 	.short	0x00ff


	//----- nvinfo : EIATTR_MERCURY_ISA_VERSION
	.align		4
        /*0030*/ 	.byte	0x03, 0x5f
        /*0032*/ 	.short	0x0101


	//----- nvinfo : EIATTR_VRC_CTA_INIT_COUNT
	.align		4
        /*0034*/ 	.byte	0x02, 0x4a
	.zero		1
	.zero		1


	//----- nvinfo : EIATTR_EXIT_INSTR_OFFSETS
	.align		4
        /*0038*/ 	.byte	0x04, 0x1c
        /*003a*/ 	.short	(.L_13 - .L_12)


	//   ....[0]....
.L_12:
        /*003c*/ 	.word	0x00000740


	//----- nvinfo : EIATTR_CBANK_PARAM_SIZE
	.align		4
.L_13:
        /*0040*/ 	.byte	0x03, 0x19
        /*0042*/ 	.short	0x000c


	//----- nvinfo : EIATTR_PARAM_CBANK
	.align		4
        /*0044*/ 	.byte	0x04, 0x0a
        /*0046*/ 	.short	(.L_15 - .L_14)
	.align		4
.L_14:
        /*0048*/ 	.word	index@(.nv.constant0._Z8fib_iterPli)
        /*004c*/ 	.short	0x0380
        /*004e*/ 	.short	0x000c


	//----- nvinfo : EIATTR_SW_WAR
	.align		4
.L_15:
        /*0050*/ 	.byte	0x04, 0x36
        /*0052*/ 	.short	(.L_17 - .L_16)
.L_16:
        /*0054*/ 	.word	0x00000008
.L_17:


//--------------------- .nv.callgraph             --------------------------
	.section	.nv.callgraph,"",@"SHT_CUDA_CALLGRAPH"
	.align	4
	.sectionentsize	8
	.align		4
        /*0000*/ 	.word	0x00000000
	.align		4
        /*0004*/ 	.word	0xffffffff
	.align		4
        /*0008*/ 	.word	0x00000000
	.align		4
        /*000c*/ 	.word	0xfffffffe
	.align		4
        /*0010*/ 	.word	0x00000000
	.align		4
        /*0014*/ 	.word	0xfffffffd
	.align		4
        /*0018*/ 	.word	0x00000000
	.align		4
        /*001c*/ 	.word	0xfffffffc


//--------------------- .text._Z8fib_iterPli      --------------------------
	.section	.text._Z8fib_iterPli,"ax",@progbits
	.align	128
        .global         _Z8fib_iterPli
        .type           _Z8fib_iterPli,@function
        .size           _Z8fib_iterPli,(.L_x_8 - _Z8fib_iterPli)
        .other          _Z8fib_iterPli,@"STO_CUDA_ENTRY STV_DEFAULT"
_Z8fib_iterPli:
.text._Z8fib_iterPli:
[----:B------:R-:W-:Y:S01]  /*0000*/  LDC R1, c[0x0][0x37c] ;  /* 0x0000df00ff017b82 */ /* 0x000fe20000000800 */
[----:B------:R-:W0:Y:S01]  /*0010*/  LDCU UR4, c[0x0][0x388] ;  /* 0x00007100ff0477ac */ /* 0x000e220008000800 */
[----:B------:R-:W1:Y:S01]  /*0020*/  LDCU.64 UR12, c[0x0][0x358] ;  /* 0x00006b00ff0c77ac */ /* 0x000e620008000a00 */
[----:B------:R-:W-:Y:S01]  /*0030*/  UMOV UR5, URZ ;  /* 0x000000ff00057c82 */ /* 0x000fe20008000000 */
[----:B------:R-:W-:Y:S01]  /*0040*/  UMOV UR6, URZ ;  /* 0x000000ff00067c82 */ /* 0x000fe20008000000 */
[----:B0-----:R-:W-:-:S09]  /*0050*/  UISETP.GE.AND UP0, UPT, UR4, 0x2, UPT ;  /* 0x000000020400788c */ /* 0x001fd2000bf06270 */
[----:B-1----:R-:W-:Y:S05]  /*0060*/  BRA.U !UP0, `(.L_x_0) ;  /* 0x0000000508a47547 */ /* 0x002fea000b800000 */
[----:B------:R-:W-:Y:S02]  /*0070*/  UIADD3 UR7, UPT, UPT, UR4, -0x1, URZ ;  /* 0xffffffff04077890 */ /* 0x000fe4000fffe0ff */
[----:B------:R-:W-:Y:S02]  /*0080*/  UIADD3 UR4, UPT, UPT, UR4, -0x2, URZ ;  /* 0xfffffffe04047890 */ /* 0x000fe4000fffe0ff */
[----:B------:R-:W-:Y:S02]  /*0090*/  ULOP3.LUT UR8, UR7, 0x3, URZ, 0xc0, !UPT ;  /* 0x0000000307087892 */ /* 0x000fe4000f8ec0ff */
[----:B------:R-:W-:Y:S01]  /*00a0*/  UISETP.GE.U32.AND UP0, UPT, UR4, 0x3, UPT ;  /* 0x000000030400788c */ /* 0x000fe2000bf06070 */
[----:B------:R-:W-:Y:S01]  /*00b0*/  UMOV UR5, URZ ;  /* 0x000000ff00057c82 */ /* 0x000fe20008000000 */
[----:B------:R-:W-:Y:S01]  /*00c0*/  UMOV UR6, URZ ;  /* 0x000000ff00067c82 */ /* 0x000fe20008000000 */
[----:B------:R-:W-:Y:S01]  /*00d0*/  UMOV UR10, 0x1 ;  /* 0x00000001000a7882 */ /* 0x000fe20000000000 */
[----:B------:R-:W-:-:S05]  /*00e0*/  UMOV UR4, URZ ;  /* 0x000000ff00047c82 */ /* 0x000fca0008000000 */
[----:B------:R-:W-:Y:S05]  /*00f0*/  BRA.U !UP0, `(.L_x_1) ;  /* 0x0000000508487547 */ /* 0x000fea000b800000 */
[----:B------:R-:W-:Y:S01]  /*0100*/  ULOP3.LUT UR7, UR7, 0xfffffffc, URZ, 0xc0, !UPT ;  /* 0xfffffffc07077892 */ /* 0x000fe2000f8ec0ff */
[----:B------:R-:W-:Y:S01]  /*0110*/  UMOV UR5, URZ ;  /* 0x000000ff00057c82 */ /* 0x000fe20008000000 */
[----:B------:R-:W-:Y:S02]  /*0120*/  UMOV UR6, URZ ;  /* 0x000000ff00067c82 */ /* 0x000fe40008000000 */
[----:B------:R-:W-:Y:S01]  /*0130*/  UIADD3 UR7, UPT, UPT, -UR7, URZ, URZ ;  /* 0x000000ff07077290 */ /* 0x000fe2000fffe1ff */
[----:B------:R-:W-:Y:S01]  /*0140*/  UMOV UR10, 0x1 ;  /* 0x00000001000a7882 */ /* 0x000fe20000000000 */
[----:B------:R-:W-:Y:S02]  /*0150*/  UMOV UR4, URZ ;  /* 0x000000ff00047c82 */ /* 0x000fe40008000000 */
[----:B------:R-:W-:-:S09]  /*0160*/  UISETP.GE.AND UP0, UPT, UR7, URZ, UPT ;  /* 0x000000ff0700728c */ /* 0x000fd2000bf06270 */
[----:B------:R-:W-:Y:S05]  /*0170*/  BRA.U UP0, `(.L_x_2) ;  /* 0x0000000100fc7547 */ /* 0x000fea000b800000 */
[----:B------:R-:W-:Y:S02]  /*0180*/  UIADD3 UR9, UPT, UPT, -UR7, URZ, URZ ;  /* 0x000000ff07097290 */ /* 0x000fe4000fffe1ff */
[----:B------:R-:W-:Y:S02]  /*0190*/  UPLOP3.LUT UP0, UPT, UPT, UPT, UPT, 0x80, 0x8 ;  /* 0x000000000008789c */ /* 0x000fe40003f0f070 */
[----:B------:R-:W-:-:S09]  /*01a0*/  UISETP.GT.AND UP1, UPT, UR9, 0xc, UPT ;  /* 0x0000000c0900788c */ /* 0x000fd2000bf24270 */
[----:B------:R-:W-:Y:S05]  /*01b0*/  BRA.U !UP1, `(.L_x_3) ;  /* 0x0000000109907547 */ /* 0x000fea000b800000 */
[----:B------:R-:W-:-:S11]  /*01c0*/  UPLOP3.LUT UP0, UPT, UPT, UPT, UPT, 0x40, 0x4 ;  /* 0x000000000004789c */ /* 0x000fd60003f0e870 */
.L_x_4:
[----:B------:R-:W-:Y:S02]  /*01d0*/  UIADD3 UR5, UP1, UPT, UR5, UR10, URZ ;  /* 0x0000000a05057290 */ /* 0x000fe4000ff3e0ff */
[----:B------:R-:W-:Y:S02]  /*01e0*/  UIADD3 UR7, UPT, UPT, UR7, 0x10, URZ ;  /* 0x0000001007077890 */ /* 0x000fe4000fffe0ff */
[----:B------:R-:W-:Y:S02]  /*01f0*/  UIADD3.X UR6, UPT, UPT, UR6, UR4, URZ, UP1, !UPT ;  /* 0x0000000406067290 */ /* 0x000fe40008ffe4ff */
[----:B------:R-:W-:-:S04]  /*0200*/  UIADD3 UR9, UP1, UPT, UR10, UR5, URZ ;  /* 0x000000050a097290 */ /* 0x000fc8000ff3e0ff */
        /* <DEDUP_REMOVED lines=29> */
[----:B------:R-:W-:-:S09]  /*03e0*/  UISETP.GE.AND UP1, UPT, UR7, -0xc, UPT ;  /* 0xfffffff40700788c */ /* 0x000fd2000bf26270 */
[----:B------:R-:W-:Y:S05]  /*03f0*/  BRA.U !UP1, `(.L_x_4) ;  /* 0xfffffffd09747547 */ /* 0x000fea000b83ffff */
.L_x_3:
[----:B------:R-:W-:-:S04]  /*0400*/  UIADD3 UR9, UPT, UPT, -UR7, URZ, URZ ;  /* 0x000000ff07097290 */ /* 0x000fc8000fffe1ff */
[----:B------:R-:W-:-:S09]  /*0410*/  UISETP.GT.AND UP1, UPT, UR9, 0x4, UPT ;  /* 0x000000040900788c */ /* 0x000fd2000bf24270 */
[----:B------:R-:W-:Y:S05]  /*0420*/  BRA.U !UP1, `(.L_x_5) ;  /* 0x0000000109487547 */ /* 0x000fea000b800000 */
        /* <DEDUP_REMOVED lines=17> */
[----:B------:R-:W-:-:S11]  /*0540*/  UPLOP3.LUT UP0, UPT, UPT, UPT, UPT, 0x40, 0x4 ;  /* 0x000000000004789c */ /* 0x000fd60003f0e870 */
.L_x_5:
[----:B------:R-:W-:-:S09]  /*0550*/  UISETP.NE.OR UP0, UPT, UR7, URZ, UP0 ;  /* 0x000000ff0700728c */ /* 0x000fd20008705670 */
[----:B------:R-:W-:Y:S05]  /*0560*/  BRA.U !UP0, `(.L_x_1) ;  /* 0x00000001082c7547 */ /* 0x000fea000b800000 */
.L_x_2:
        /* <DEDUP_REMOVED lines=9> */
[----:B------:R-:W-:-:S09]  /*0600*/  UISETP.NE.AND UP0, UPT, UR7, URZ, UPT ;  /* 0x000000ff0700728c */ /* 0x000fd2000bf05270 */
[----:B------:R-:W-:Y:S05]  /*0610*/  BRA.U UP0, `(.L_x_2) ;  /* 0xfffffffd00d47547 */ /* 0x000fea000b83ffff */
.L_x_1:
[----:B------:R-:W-:-:S09]  /*0620*/  UISETP.NE.AND UP0, UPT, UR8, URZ, UPT ;  /* 0x000000ff0800728c */ /* 0x000fd2000bf05270 */
[----:B------:R-:W-:Y:S05]  /*0630*/  BRA.U !UP0, `(.L_x_0) ;  /* 0x0000000108307547 */ /* 0x000fea000b800000 */
[----:B------:R-:W-:-:S12]  /*0640*/  UIADD3 UR8, UPT, UPT, -UR8, URZ, URZ ;  /* 0x000000ff08087290 */ /* 0x000fd8000fffe1ff */
.L_x_6:
[----:B------:R-:W-:Y:S01]  /*0650*/  UMOV UR7, UR10 ;  /* 0x0000000a00077c82 */ /* 0x000fe20008000000 */
[----:B------:R-:W-:Y:S02]  /*0660*/  UIADD3 UR10, UP0, UPT, UR10, UR5, URZ ;  /* 0x000000050a0a7290 */ /* 0x000fe4000ff1e0ff */
[----:B------:R-:W-:Y:S01]  /*0670*/  UIADD3 UR8, UPT, UPT, UR8, 0x1, URZ ;  /* 0x0000000108087890 */ /* 0x000fe2000fffe0ff */
[----:B------:R-:W-:Y:S01]  /*0680*/  UMOV UR9, UR4 ;  /* 0x0000000400097c82 */ /* 0x000fe20008000000 */
[----:B------:R-:W-:Y:S02]  /*0690*/  UIADD3.X UR4, UPT, UPT, UR4, UR6, URZ, UP0, !UPT ;  /* 0x0000000604047290 */ /* 0x000fe400087fe4ff */
[----:B------:R-:W-:Y:S01]  /*06a0*/  UISETP.NE.AND UP0, UPT, UR8, URZ, UPT ;  /* 0x000000ff0800728c */ /* 0x000fe2000bf05270 */
[----:B------:R-:W-:Y:S01]  /*06b0*/  UMOV UR5, UR7 ;  /* 0x0000000700057c82 */ /* 0x000fe20008000000 */
[----:B------:R-:W-:-:S07]  /*06c0*/  UMOV UR6, UR9 ;  /* 0x0000000900067c82 */ /* 0x000fce0008000000 */
[----:B------:R-:W-:Y:S05]  /*06d0*/  BRA.U UP0, `(.L_x_6) ;  /* 0xfffffffd00dc7547 */ /* 0x000fea000b83ffff */
[----:B------:R-:W-:Y:S01]  /*06e0*/  UMOV UR5, UR7 ;  /* 0x0000000700057c82 */ /* 0x000fe20008000000 */
[----:B------:R-:W-:-:S05]  /*06f0*/  UMOV UR6, UR9 ;  /* 0x0000000900067c82 */ /* 0x000fca0008000000 */
.L_x_0:
[----:B------:R-:W0:Y:S01]  /*0700*/  LDC.64 R2, c[0x0][0x380] ;  /* 0x0000e000ff027b82 */ /* 0x000e220000000a00 */
[----:B------:R-:W-:Y:S02]  /*0710*/  MOV R4, UR5 ;  /* 0x0000000500047c02 */ /* 0x000fe40008000f00 */
[----:B------:R-:W-:-:S05]  /*0720*/  MOV R5, UR6 ;  /* 0x0000000600057c02 */ /* 0x000fca0008000f00 */
[----:B0-----:R-:W-:Y:S01]  /*0730*/  STG.E.64 desc[UR12][R2.64], R4 ;  /* 0x0000000402007986 */ /* 0x001fe2000c101b0c */
[----:B------:R-:W-:Y:S05]  /*0740*/  EXIT ;  /* 0x000000000000794d */ /* 0x000fea0003800000 */
.L_x_7:
[----:B------:R-:W-:-:S00]  /*0750*/  BRA `(.L_x_7) ;  /* 0xfffffffc00fc7947 */ /* 0x000fc0000383ffff */
[----:B------:R-:W-:-:S00]  /*0760*/  NOP ;  /* 0x0000000000007918 */ /* 0x000fc00000000000 */
        /* <DEDUP_REMOVED lines=9> */
.L_x_8:


//--------------------- .nv.shared.reserved.0     --------------------------
	.section	.nv.shared.reserved.0,"aw",@nobits
	.weak		__nv_reservedSMEM_offset_0_alias
	.size		__nv_reservedSMEM_offset_0_alias, 0, 64
	.other		__nv_reservedSMEM_offset_0_alias,@"STO_CUDA_RESERVED_SHARED STV_DEFAULT"
__nv_reservedSMEM_offset_0_alias:
	.zero		0
	.zero		64


//--------------------- .nv.constant0._Z8fib_iterPli --------------------------
	.section	.nv.constant0._Z8fib_iterPli,"a",@progbits
	.sectionflags	@""
	.align	4
.nv.constant0._Z8fib_iterPli:
	.zero		908


//--------------------- SYMBOLS --------------------------

	.type		.nv.reservedSmem.offset0,@object
	.size		.nv.reservedSmem.offset0,0x4
